//
// Generated by NVIDIA NVVM Compiler
//
// Compiler Build ID: CL-36424714
// Cuda compilation tools, release 13.0, V13.0.88
// Based on NVVM 20.0.0
//

.version 9.0
.target sm_100
.address_size 64

	// .globl	_Z10transTiledPKfPfi
// _ZZ10transTiledPKfPfiE1a has been demoted

.visible .entry _Z10transTiledPKfPfi(
	.param .u64 .ptr .align 1 _Z10transTiledPKfPfi_param_0,
	.param .u64 .ptr .align 1 _Z10transTiledPKfPfi_param_1,
	.param .u32 _Z10transTiledPKfPfi_param_2
)
{
	.reg .pred 	%p<3>;
	.reg .b32 	%r<33>;
	.reg .b32 	%f<3>;
	.reg .b64 	%rd<9>;
	// demoted variable
	.shared .align 4 .b8 _ZZ10transTiledPKfPfiE1a[1024];
	ld.param.u64 	%rd1, [_Z10transTiledPKfPfi_param_0];
	ld.param.u64 	%rd2, [_Z10transTiledPKfPfi_param_1];
	ld.param.u32 	%r9, [_Z10transTiledPKfPfi_param_2];
	mov.u32 	%r1, %tid.x;
	mov.u32 	%r2, %tid.y;
	mov.u32 	%r10, %ctaid.y;
	shl.b32 	%r3, %r10, 4;
	add.s32 	%r4, %r3, %r2;
	mov.u32 	%r11, %ctaid.x;
	shl.b32 	%r5, %r11, 4;
	add.s32 	%r6, %r5, %r1;
	max.s32 	%r12, %r4, %r6;
	setp.ge.s32 	%p1, %r12, %r9;
	@%p1 bra 	$L__BB0_2;
	cvta.to.global.u64 	%rd3, %rd1;
	mad.lo.s32 	%r19, %r9, %r4, %r6;
	mul.wide.s32 	%rd4, %r19, 4;
	add.s64 	%rd5, %rd3, %rd4;
	ld.global.f32 	%f1, [%rd5];
	shl.b32 	%r20, %r2, 6;
	mov.u32 	%r21, _ZZ10transTiledPKfPfiE1a;
	add.s32 	%r22, %r21, %r20;
	shl.b32 	%r23, %r1, 2;
	add.s32 	%r24, %r22, %r23;
	st.shared.f32 	[%r24], %f1;
	bra.uni 	$L__BB0_3;
$L__BB0_2:
	shl.b32 	%r13, %r2, 6;
	mov.u32 	%r14, _ZZ10transTiledPKfPfiE1a;
	add.s32 	%r15, %r14, %r13;
	shl.b32 	%r16, %r1, 2;
	add.s32 	%r17, %r15, %r16;
	mov.b32 	%r18, 0;
	st.shared.u32 	[%r17], %r18;
$L__BB0_3:
	bar.sync 	0;
	add.s32 	%r7, %r5, %r2;
	add.s32 	%r25, %r3, %r1;
	max.s32 	%r26, %r7, %r25;
	setp.ge.s32 	%p2, %r26, %r9;
	@%p2 bra 	$L__BB0_5;
	shl.b32 	%r27, %r1, 6;
	mov.u32 	%r28, _ZZ10transTiledPKfPfiE1a;
	add.s32 	%r29, %r28, %r27;
	shl.b32 	%r30, %r2, 2;
	add.s32 	%r31, %r29, %r30;
	ld.shared.f32 	%f2, [%r31];
	mad.lo.s32 	%r32, %r9, %r7, %r25;
	cvta.to.global.u64 	%rd6, %rd2;
	mul.wide.s32 	%rd7, %r32, 4;
	add.s64 	%rd8, %rd6, %rd7;
	st.global.f32 	[%rd8], %f2;
$L__BB0_5:
	ret;

}


// ===== COMPILED SASS (sm_100) =====

	.target	sm_100

	.elftype	@"ET_EXEC"


//--------------------- .note.nv.tkinfo           --------------------------
	.section	.note.nv.tkinfo,"",@"SHT_NOTE"
	.sectionflags	@"SHF_NOTE_NV_TKINFO"
	.tkinfo
        /*0018*/ 	.word	0x00000002
        /*0030*/ 	.string	""
        /*0030*/ 	.string	"ptxas"
        /*0030*/ 	.string	"Cuda compilation tools, release 13.0, V13.0.88"
        /*0030*/ 	.string	"Build cuda_13.0.r13.0/compiler.36424714_0"
        /*0030*/ 	.string	"-arch sm_100 -m 64 "



//--------------------- .note.nv.cuinfo           --------------------------
	.section	.note.nv.cuinfo,"",@"SHT_NOTE"
	.sectionflags	@"SHF_NOTE_NV_CUINFO"
        /*0018*/ 	.short	0x0002
        /*001a*/ 	.short	0x0064
        /*001c*/ 	.short	0x0082
	.zero		2


//--------------------- .nv.info                  --------------------------
	.section	.nv.info,"",@"SHT_CUDA_INFO"
	.align	4


	//----- nvinfo : EIATTR_REGCOUNT
	.align		4
        /*0000*/ 	.byte	0x04, 0x2f
        /*0002*/ 	.short	(.L_1 - .L_0)
	.align		4
.L_0:
        /*0004*/ 	.word	index@(_Z10transTiledPKfPfi)
        /*0008*/ 	.word	0x0000000e


	//----- nvinfo : EIATTR_FRAME_SIZE
	.align		4
.L_1:
        /*000c*/ 	.byte	0x04, 0x11
        /*000e*/ 	.short	(.L_3 - .L_2)
	.align		4
.L_2:
        /*0010*/ 	.word	index@(_Z10transTiledPKfPfi)
        /*0014*/ 	.word	0x00000000


	//----- nvinfo : EIATTR_MIN_STACK_SIZE
	.align		4
.L_3:
        /*0018*/ 	.byte	0x04, 0x12
        /*001a*/ 	.short	(.L_5 - .L_4)
	.align		4
.L_4:
        /*001c*/ 	.word	index@(_Z10transTiledPKfPfi)
        /*0020*/ 	.word	0x00000000
.L_5:


//--------------------- .nv.compat                --------------------------
	.section	.nv.compat,"",@"SHT_CUDA_COMPAT_INFO"
	.align	4
        /*0000*/ 	.byte	0x02, 0x09, 0x00, 0x00, 0x02, 0x02, 0x01, 0x00, 0x02, 0x05, 0x05, 0x00, 0x03, 0x07, 0x01, 0x01
        /*0010*/ 	.byte	0x02, 0x03, 0x00, 0x00, 0x02, 0x06, 0x01, 0x00, 0x04, 0x0b, 0x08, 0x00, 0x09, 0x00, 0x00, 0x00
        /*0020*/ 	.byte	0x00, 0x00, 0x00, 0x00


//--------------------- .nv.info._Z10transTiledPKfPfi --------------------------
	.section	.nv.info._Z10transTiledPKfPfi,"",@"SHT_CUDA_INFO"
	.sectionflags	@""
	.align	4


	//----- nvinfo : EIATTR_CUDA_API_VERSION
	.align		4
        /*0000*/ 	.byte	0x04, 0x37
        /*0002*/ 	.short	(.L_7 - .L_6)
.L_6:
        /*0004*/ 	.word	0x00000082


	//----- nvinfo : EIATTR_KPARAM_INFO
	.align		4
.L_7:
        /*0008*/ 	.byte	0x04, 0x17
        /*000a*/ 	.short	(.L_9 - .L_8)
.L_8:
        /*000c*/ 	.word	0x00000000
        /*0010*/ 	.short	0x0002
        /*0012*/ 	.short	0x0010
        /*0014*/ 	.byte	0x00, 0xf0, 0x11, 0x00


	//----- nvinfo : EIATTR_KPARAM_INFO
	.align		4
.L_9:
        /*0018*/ 	.byte	0x04, 0x17
        /*001a*/ 	.short	(.L_11 - .L_10)
.L_10:
        /*001c*/ 	.word	0x00000000
        /*0020*/ 	.short	0x0001
        /*0022*/ 	.short	0x0008
        /*0024*/ 	.byte	0x00, 0xf5, 0x21, 0x00


	//----- nvinfo : EIATTR_KPARAM_INFO
	.align		4
.L_11:
        /*0028*/ 	.byte	0x04, 0x17
        /*002a*/ 	.short	(.L_13 - .L_12)
.L_12:
        /*002c*/ 	.word	0x00000000
        /*0030*/ 	.short	0x0000
        /*0032*/ 	.short	0x0000
        /*0034*/ 	.byte	0x00, 0xf5, 0x21, 0x00


	//----- nvinfo : EIATTR_SPARSE_MMA_MASK
	.align		4
.L_13:
        /*0038*/ 	.byte	0x03, 0x50
        /*003a*/ 	.short	0x0000


	//----- nvinfo : EIATTR_MAXREG_COUNT
	.align		4
        /*003c*/ 	.byte	0x03, 0x1b
        /*003e*/ 	.short	0x00ff


	//----- nvinfo : EIATTR_NUM_BARRIERS
	.align		4
        /*0040*/ 	.byte	0x02, 0x4c
        /*0042*/ 	.byte	0x01
	.zero		1


	//----- nvinfo : EIATTR_MERCURY_ISA_VERSION
	.align		4
        /*0044*/ 	.byte	0x03, 0x5f
        /*0046*/ 	.short	0x0101


	//----- nvinfo : EIATTR_VRC_CTA_INIT_COUNT
	.align		4
        /*0048*/ 	.byte	0x02, 0x4a
	.zero		1
	.zero		1


	//----- nvinfo : EIATTR_EXIT_INSTR_OFFSETS
	.align		4
        /*004c*/ 	.byte	0x04, 0x1c
        /*004e*/ 	.short	(.L_15 - .L_14)


	//   ....[0]....
.L_14:
        /*0050*/ 	.word	0x000001f0


	//   ....[1]....
        /*0054*/ 	.word	0x00000270


	//----- nvinfo : EIATTR_CBANK_PARAM_SIZE
	.align		4
.L_15:
        /*0058*/ 	.byte	0x03, 0x19
        /*005a*/ 	.short	0x0014


	//----- nvinfo : EIATTR_PARAM_CBANK
	.align		4
        /*005c*/ 	.byte	0x04, 0x0a
        /*005e*/ 	.short	(.L_17 - .L_16)
	.align		4
.L_16:
        /*0060*/ 	.word	index@(.nv.constant0._Z10transTiledPKfPfi)
        /*0064*/ 	.short	0x0380
        /*0066*/ 	.short	0x0014


	//----- nvinfo : EIATTR_SW_WAR
	.align		4
.L_17:
        /*0068*/ 	.byte	0x04, 0x36
        /*006a*/ 	.short	(.L_19 - .L_18)
.L_18:
        /*006c*/ 	.word	0x00000008
.L_19:


//--------------------- .nv.callgraph             --------------------------
	.section	.nv.callgraph,"",@"SHT_CUDA_CALLGRAPH"
	.align	4
	.sectionentsize	8
	.align		4
        /*0000*/ 	.word	0x00000000
	.align		4
        /*0004*/ 	.word	0xffffffff
	.align		4
        /*0008*/ 	.word	0x00000000
	.align		4
        /*000c*/ 	.word	0xfffffffe
	.align		4
        /*0010*/ 	.word	0x00000000
	.align		4
        /*0014*/ 	.word	0xfffffffd
	.align		4
        /*0018*/ 	.word	0x00000000
	.align		4
        /*001c*/ 	.word	0xfffffffc


//--------------------- .text._Z10transTiledPKfPfi --------------------------
	.section	.text._Z10transTiledPKfPfi,"ax",@progbits
	.align	128
        .global         _Z10transTiledPKfPfi
        .type           _Z10transTiledPKfPfi,@function
        .size           _Z10transTiledPKfPfi,(.L_x_1 - _Z10transTiledPKfPfi)
        .other          _Z10transTiledPKfPfi,@"STO_CUDA_ENTRY STV_DEFAULT"
_Z10transTiledPKfPfi:
.text._Z10transTiledPKfPfi:
[----:B------:R-:W-:Y:S01]  /*0000*/  LDC R1, c[0x0][0x37c] ;  /* 0x0000df00ff017b82 */ /* 0x000fe20000000800 */
[----:B------:R-:W0:Y:S01]  /*0010*/  S2R R9, SR_TID.X ;  /* 0x0000000000097919 */ /* 0x000e220000002100 */
[----:B------:R-:W1:Y:S01]  /*0020*/  LDCU UR8, c[0x0][0x390] ;  /* 0x00007200ff0877ac */ /* 0x000e620008000800 */
[----:B------:R-:W2:Y:S01]  /*0030*/  S2R R11, SR_TID.Y ;  /* 0x00000000000b7919 */ /* 0x000ea20000002200 */
[----:B------:R-:W3:Y:S01]  /*0040*/  LDCU.64 UR6, c[0x0][0x358] ;  /* 0x00006b00ff0677ac */ /* 0x000ee20008000a00 */
[----:B------:R-:W2:Y:S01]  /*0050*/  S2R R6, SR_CTAID.Y ;  /* 0x0000000000067919 */ /* 0x000ea20000002600 */
[----:B------:R-:W0:Y:S01]  /*0060*/  S2R R4, SR_CTAID.X ;  /* 0x0000000000047919 */ /* 0x000e220000002500 */
[----:B--2---:R-:W-:Y:S02]  /*0070*/  IMAD R0, R6, 0x10, R11 ;  /* 0x0000001006007824 */ /* 0x004fe400078e020b */
[----:B0-----:R-:W-:-:S05]  /*0080*/  IMAD R5, R4, 0x10, R9 ;  /* 0x0000001004057824 */ /* 0x001fca00078e0209 */
[----:B------:R-:W-:-:S04]  /*0090*/  VIMNMX R2, PT, PT, R0, R5, !PT ;  /* 0x0000000500027248 */ /* 0x000fc80007fe0100 */
[----:B-1----:R-:W-:-:S13]  /*00a0*/  ISETP.GE.AND P0, PT, R2, UR8, PT ;  /* 0x0000000802007c0c */ /* 0x002fda000bf06270 */
[----:B------:R-:W0:Y:S01]  /*00b0*/  @!P0 LDC.64 R2, c[0x0][0x380] ;  /* 0x0000e000ff028b82 */ /* 0x000e220000000a00 */
[----:B------:R-:W-:-:S04]  /*00c0*/  @!P0 IMAD R5, R0, UR8, R5 ;  /* 0x0000000800058c24 */ /* 0x000fc8000f8e0205 */
[----:B0-----:R-:W-:-:S06]  /*00d0*/  @!P0 IMAD.WIDE R2, R5, 0x4, R2 ;  /* 0x0000000405028825 */ /* 0x001fcc00078e0202 */
[----:B---3--:R0:W2:Y:S01]  /*00e0*/  @!P0 LDG.E R2, desc[UR6][R2.64] ;  /* 0x0000000602028981 */ /* 0x0080a2000c1e1900 */
[----:B------:R-:W1:Y:S01]  /*00f0*/  S2UR UR5, SR_CgaCtaId ;  /* 0x00000000000579c3 */ /* 0x000e620000008800 */
[----:B------:R-:W-:Y:S01]  /*0100*/  UMOV UR4, 0x400 ;  /* 0x0000040000047882 */ /* 0x000fe20000000000 */
[----:B------:R-:W-:Y:S01]  /*0110*/  LEA R5, R4, R11, 0x4 ;  /* 0x0000000b04057211 */ /* 0x000fe200078e20ff */
[----:B------:R-:W-:-:S05]  /*0120*/  IMAD R6, R6, 0x10, R9 ;  /* 0x0000001006067824 */ /* 0x000fca00078e0209 */
[----:B------:R-:W-:-:S04]  /*0130*/  VIMNMX R7, PT, PT, R5, R6, !PT ;  /* 0x0000000605077248 */ /* 0x000fc80007fe0100 */
[----:B------:R-:W-:Y:S01]  /*0140*/  ISETP.GE.AND P1, PT, R7, UR8, PT ;  /* 0x0000000807007c0c */ /* 0x000fe2000bf26270 */
[----:B-1----:R-:W-:-:S06]  /*0150*/  ULEA UR4, UR5, UR4, 0x18 ;  /* 0x0000000405047291 */ /* 0x002fcc000f8ec0ff */
[----:B------:R-:W-:-:S05]  /*0160*/  @!P0 MOV R0, UR4 ;  /* 0x0000000400008c02 */ /* 0x000fca0008000f00 */
[----:B------:R-:W-:Y:S01]  /*0170*/  @!P0 IMAD R4, R11, 0x40, R0 ;  /* 0x000000400b048824 */ /* 0x000fe200078e0200 */
[----:B------:R-:W-:-:S04]  /*0180*/  @P0 MOV R0, UR4 ;  /* 0x0000000400000c02 */ /* 0x000fc80008000f00 */
[----:B0-----:R-:W-:Y:S01]  /*0190*/  @!P0 LEA R3, R9, R4, 0x2 ;  /* 0x0000000409038211 */ /* 0x001fe200078e10ff */
[----:B------:R-:W-:-:S04]  /*01a0*/  @P0 IMAD R8, R11, 0x40, R0 ;  /* 0x000000400b080824 */ /* 0x000fc800078e0200 */
[----:B------:R-:W-:Y:S01]  /*01b0*/  @P0 IMAD R8, R9, 0x4, R8 ;  /* 0x0000000409080824 */ /* 0x000fe200078e0208 */
[----:B--2---:R0:W-:Y:S04]  /*01c0*/  @!P0 STS [R3], R2 ;  /* 0x0000000203008388 */ /* 0x0041e80000000800 */
[----:B------:R0:W-:Y:S01]  /*01d0*/  @P0 STS [R8], RZ ;  /* 0x000000ff08000388 */ /* 0x0001e20000000800 */
[----:B------:R-:W-:Y:S06]  /*01e0*/  BAR.SYNC.DEFER_BLOCKING 0x0 ;  /* 0x0000000000007b1d */ /* 0x000fec0000010000 */
[----:B------:R-:W-:Y:S05]  /*01f0*/  @P1 EXIT ;  /* 0x000000000000194d */ /* 0x000fea0003800000 */
[----:B------:R-:W-:Y:S01]  /*0200*/  LEA R0, R9, R0, 0x6 ;  /* 0x0000000009007211 */ /* 0x000fe200078e30ff */
[----:B0-----:R-:W0:Y:S01]  /*0210*/  LDC.64 R2, c[0x0][0x388] ;  /* 0x0000e200ff027b82 */ /* 0x001e220000000a00 */
[----:B------:R-:W-:Y:S02]  /*0220*/  IMAD R5, R5, UR8, R6 ;  /* 0x0000000805057c24 */ /* 0x000fe4000f8e0206 */
[----:B------:R-:W-:-:S05]  /*0230*/  LEA R0, R11, R0, 0x2 ;  /* 0x000000000b007211 */ /* 0x000fca00078e10ff */
[----:B------:R-:W1:Y:S01]  /*0240*/  LDS R7, [R0] ;  /* 0x0000000000077984 */ /* 0x000e620000000800 */
[----:B0-----:R-:W-:-:S05]  /*0250*/  IMAD.WIDE R2, R5, 0x4, R2 ;  /* 0x0000000405027825 */ /* 0x001fca00078e0202 */
[----:B-1----:R-:W-:Y:S01]  /*0260*/  STG.E desc[UR6][R2.64], R7 ;  /* 0x0000000702007986 */ /* 0x002fe2000c101906 */
[----:B------:R-:W-:Y:S05]  /*0270*/  EXIT ;  /* 0x000000000000794d */ /* 0x000fea0003800000 */
.L_x_0:
[----:B------:R-:W-:-:S00]  /*0280*/  BRA `(.L_x_0) ;  /* 0xfffffffc00fc7947 */ /* 0x000fc0000383ffff */
[----:B------:R-:W-:-:S00]  /*0290*/  NOP ;  /* 0x0000000000007918 */ /* 0x000fc00000000000 */
        /* <DEDUP_REMOVED lines=14> */
.L_x_1:


//--------------------- .nv.shared._Z10transTiledPKfPfi --------------------------
	.section	.nv.shared._Z10transTiledPKfPfi,"aw",@nobits
	.sectionflags	@""
	.align	4
.nv.shared._Z10transTiledPKfPfi:
	.zero		2048


//--------------------- .nv.shared.reserved.0     --------------------------
	.section	.nv.shared.reserved.0,"aw",@nobits
	.weak		__nv_reservedSMEM_offset_0_alias
	.size		__nv_reservedSMEM_offset_0_alias, 0, 64
	.other		__nv_reservedSMEM_offset_0_alias,@"STO_CUDA_RESERVED_SHARED STV_DEFAULT"
__nv_reservedSMEM_offset_0_alias:
	.zero		0
	.zero		64


//--------------------- .nv.constant0._Z10transTiledPKfPfi --------------------------
	.section	.nv.constant0._Z10transTiledPKfPfi,"a",@progbits
	.sectionflags	@""
	.align	4
.nv.constant0._Z10transTiledPKfPfi:
	.zero		916


//--------------------- SYMBOLS --------------------------

	.type		.nv.reservedSmem.offset0,@object
	.size		.nv.reservedSmem.offset0,0x4
	.type		.nv.reservedSmem.cap,@object
	.size		.nv.reservedSmem.cap,0x4
